//
// Generated by NVIDIA NVVM Compiler
//
// Compiler Build ID: CL-36424714
// Cuda compilation tools, release 13.0, V13.0.88
// Based on NVVM 20.0.0
//

.version 9.0
.target sm_100
.address_size 64

	// .globl	_Z12histogramGPUPjjS_

.visible .entry _Z12histogramGPUPjjS_(
	.param .u64 .ptr .align 1 _Z12histogramGPUPjjS__param_0,
	.param .u32 _Z12histogramGPUPjjS__param_1,
	.param .u64 .ptr .align 1 _Z12histogramGPUPjjS__param_2
)
{
	.reg .pred 	%p<2>;
	.reg .b32 	%r<8>;
	.reg .b64 	%rd<9>;

	ld.param.u64 	%rd1, [_Z12histogramGPUPjjS__param_0];
	ld.param.u32 	%r2, [_Z12histogramGPUPjjS__param_1];
	ld.param.u64 	%rd2, [_Z12histogramGPUPjjS__param_2];
	mov.u32 	%r3, %tid.x;
	mov.u32 	%r4, %ctaid.x;
	mov.u32 	%r5, %ntid.x;
	mad.lo.s32 	%r1, %r4, %r5, %r3;
	setp.ge.u32 	%p1, %r1, %r2;
	@%p1 bra 	$L__BB0_2;
	cvta.to.global.u64 	%rd3, %rd1;
	cvta.to.global.u64 	%rd4, %rd2;
	mul.wide.s32 	%rd5, %r1, 4;
	add.s64 	%rd6, %rd3, %rd5;
	ld.global.u32 	%r6, [%rd6];
	mul.wide.u32 	%rd7, %r6, 4;
	add.s64 	%rd8, %rd4, %rd7;
	atom.global.add.u32 	%r7, [%rd8], 1;
$L__BB0_2:
	ret;

}
	// .globl	_Z8saturatePjj
.visible .entry _Z8saturatePjj(
	.param .u64 .ptr .align 1 _Z8saturatePjj_param_0,
	.param .u32 _Z8saturatePjj_param_1
)
{
	.reg .pred 	%p<3>;
	.reg .b32 	%r<8>;
	.reg .b64 	%rd<5>;

	ld.param.u64 	%rd2, [_Z8saturatePjj_param_0];
	ld.param.u32 	%r2, [_Z8saturatePjj_param_1];
	mov.u32 	%r3, %tid.x;
	mov.u32 	%r4, %ctaid.x;
	mov.u32 	%r5, %ntid.x;
	mad.lo.s32 	%r1, %r4, %r5, %r3;
	setp.ge.u32 	%p1, %r1, %r2;
	@%p1 bra 	$L__BB1_3;
	cvta.to.global.u64 	%rd3, %rd2;
	mul.wide.s32 	%rd4, %r1, 4;
	add.s64 	%rd1, %rd3, %rd4;
	ld.global.u32 	%r6, [%rd1];
	setp.lt.u32 	%p2, %r6, 256;
	@%p2 bra 	$L__BB1_3;
	mov.b32 	%r7, 255;
	st.global.u32 	[%rd1], %r7;
$L__BB1_3:
	ret;

}


// ===== COMPILED SASS (sm_100) =====

	.target	sm_100

	.elftype	@"ET_EXEC"


//--------------------- .note.nv.tkinfo           --------------------------
	.section	.note.nv.tkinfo,"",@"SHT_NOTE"
	.sectionflags	@"SHF_NOTE_NV_TKINFO"
	.tkinfo
        /*0018*/ 	.word	0x00000002
        /*0030*/ 	.string	""
        /*0030*/ 	.string	"ptxas"
        /*0030*/ 	.string	"Cuda compilation tools, release 13.0, V13.0.88"
        /*0030*/ 	.string	"Build cuda_13.0.r13.0/compiler.36424714_0"
        /*0030*/ 	.string	"-arch sm_100 -m 64 "



//--------------------- .note.nv.cuinfo           --------------------------
	.section	.note.nv.cuinfo,"",@"SHT_NOTE"
	.sectionflags	@"SHF_NOTE_NV_CUINFO"
        /*0018*/ 	.short	0x0002
        /*001a*/ 	.short	0x0064
        /*001c*/ 	.short	0x0082
	.zero		2


//--------------------- .nv.info                  --------------------------
	.section	.nv.info,"",@"SHT_CUDA_INFO"
	.align	4


	//----- nvinfo : EIATTR_REGCOUNT
	.align		4
        /*0000*/ 	.byte	0x04, 0x2f
        /*0002*/ 	.short	(.L_1 - .L_0)
	.align		4
.L_0:
        /*0004*/ 	.word	index@(_Z12histogramGPUPjjS_)
        /*0008*/ 	.word	0x0000000a


	//----- nvinfo : EIATTR_FRAME_SIZE
	.align		4
.L_1:
        /*000c*/ 	.byte	0x04, 0x11
        /*000e*/ 	.short	(.L_3 - .L_2)
	.align		4
.L_2:
        /*0010*/ 	.word	index@(_Z12histogramGPUPjjS_)
        /*0014*/ 	.word	0x00000000


	//----- nvinfo : EIATTR_REGCOUNT
	.align		4
.L_3:
        /*0018*/ 	.byte	0x04, 0x2f
        /*001a*/ 	.short	(.L_5 - .L_4)
	.align		4
.L_4:
        /*001c*/ 	.word	index@(_Z8saturatePjj)
        /*0020*/ 	.word	0x00000008


	//----- nvinfo : EIATTR_FRAME_SIZE
	.align		4
.L_5:
        /*0024*/ 	.byte	0x04, 0x11
        /*0026*/ 	.short	(.L_7 - .L_6)
	.align		4
.L_6:
        /*0028*/ 	.word	index@(_Z8saturatePjj)
        /*002c*/ 	.word	0x00000000


	//----- nvinfo : EIATTR_MIN_STACK_SIZE
	.align		4
.L_7:
        /*0030*/ 	.byte	0x04, 0x12
        /*0032*/ 	.short	(.L_9 - .L_8)
	.align		4
.L_8:
        /*0034*/ 	.word	index@(_Z8saturatePjj)
        /*0038*/ 	.word	0x00000000


	//----- nvinfo : EIATTR_MIN_STACK_SIZE
	.align		4
.L_9:
        /*003c*/ 	.byte	0x04, 0x12
        /*003e*/ 	.short	(.L_11 - .L_10)
	.align		4
.L_10:
        /*0040*/ 	.word	index@(_Z12histogramGPUPjjS_)
        /*0044*/ 	.word	0x00000000
.L_11:


//--------------------- .nv.compat                --------------------------
	.section	.nv.compat,"",@"SHT_CUDA_COMPAT_INFO"
	.align	4
        /*0000*/ 	.byte	0x02, 0x09, 0x00, 0x00, 0x02, 0x02, 0x01, 0x00, 0x02, 0x05, 0x05, 0x00, 0x03, 0x07, 0x01, 0x01
        /*0010*/ 	.byte	0x02, 0x03, 0x00, 0x00, 0x02, 0x06, 0x01, 0x00, 0x04, 0x0b, 0x08, 0x00, 0x09, 0x00, 0x00, 0x00
        /*0020*/ 	.byte	0x00, 0x00, 0x00, 0x00


//--------------------- .nv.info._Z8saturatePjj   --------------------------
	.section	.nv.info._Z8saturatePjj,"",@"SHT_CUDA_INFO"
	.sectionflags	@""
	.align	4


	//----- nvinfo : EIATTR_CUDA_API_VERSION
	.align		4
        /*0000*/ 	.byte	0x04, 0x37
        /*0002*/ 	.short	(.L_13 - .L_12)
.L_12:
        /*0004*/ 	.word	0x00000082


	//----- nvinfo : EIATTR_KPARAM_INFO
	.align		4
.L_13:
        /*0008*/ 	.byte	0x04, 0x17
        /*000a*/ 	.short	(.L_15 - .L_14)
.L_14:
        /*000c*/ 	.word	0x00000000
        /*0010*/ 	.short	0x0001
        /*0012*/ 	.short	0x0008
        /*0014*/ 	.byte	0x00, 0xf0, 0x11, 0x00


	//----- nvinfo : EIATTR_KPARAM_INFO
	.align		4
.L_15:
        /*0018*/ 	.byte	0x04, 0x17
        /*001a*/ 	.short	(.L_17 - .L_16)
.L_16:
        /*001c*/ 	.word	0x00000000
        /*0020*/ 	.short	0x0000
        /*0022*/ 	.short	0x0000
        /*0024*/ 	.byte	0x00, 0xf5, 0x21, 0x00


	//----- nvinfo : EIATTR_SPARSE_MMA_MASK
	.align		4
.L_17:
        /*0028*/ 	.byte	0x03, 0x50
        /*002a*/ 	.short	0x0000


	//----- nvinfo : EIATTR_MAXREG_COUNT
	.align		4
        /*002c*/ 	.byte	0x03, 0x1b
        /*002e*/ 	.short	0x00ff


	//----- nvinfo : EIATTR_MERCURY_ISA_VERSION
	.align		4
        /*0030*/ 	.byte	0x03, 0x5f
        /*0032*/ 	.short	0x0101


	//----- nvinfo : EIATTR_VRC_CTA_INIT_COUNT
	.align		4
        /*0034*/ 	.byte	0x02, 0x4a
	.zero		1
	.zero		1


	//----- nvinfo : EIATTR_EXIT_INSTR_OFFSETS
	.align		4
        /*0038*/ 	.byte	0x04, 0x1c
        /*003a*/ 	.short	(.L_19 - .L_18)


	//   ....[0]....
.L_18:
        /*003c*/ 	.word	0x00000070


	//   ....[1]....
        /*0040*/ 	.word	0x000000d0


	//   ....[2]....
        /*0044*/ 	.word	0x00000100


	//----- nvinfo : EIATTR_CBANK_PARAM_SIZE
	.align		4
.L_19:
        /*0048*/ 	.byte	0x03, 0x19
        /*004a*/ 	.short	0x000c


	//----- nvinfo : EIATTR_PARAM_CBANK
	.align		4
        /*004c*/ 	.byte	0x04, 0x0a
        /*004e*/ 	.short	(.L_21 - .L_20)
	.align		4
.L_20:
        /*0050*/ 	.word	index@(.nv.constant0._Z8saturatePjj)
        /*0054*/ 	.short	0x0380
        /*0056*/ 	.short	0x000c


	//----- nvinfo : EIATTR_SW_WAR
	.align		4
.L_21:
        /*0058*/ 	.byte	0x04, 0x36
        /*005a*/ 	.short	(.L_23 - .L_22)
.L_22:
        /*005c*/ 	.word	0x00000008
.L_23:


//--------------------- .nv.info._Z12histogramGPUPjjS_ --------------------------
	.section	.nv.info._Z12histogramGPUPjjS_,"",@"SHT_CUDA_INFO"
	.sectionflags	@""
	.align	4


	//----- nvinfo : EIATTR_CUDA_API_VERSION
	.align		4
        /*0000*/ 	.byte	0x04, 0x37
        /*0002*/ 	.short	(.L_25 - .L_24)
.L_24:
        /*0004*/ 	.word	0x00000082


	//----- nvinfo : EIATTR_KPARAM_INFO
	.align		4
.L_25:
        /*0008*/ 	.byte	0x04, 0x17
        /*000a*/ 	.short	(.L_27 - .L_26)
.L_26:
        /*000c*/ 	.word	0x00000000
        /*0010*/ 	.short	0x0002
        /*0012*/ 	.short	0x0010
        /*0014*/ 	.byte	0x00, 0xf5, 0x21, 0x00


	//----- nvinfo : EIATTR_KPARAM_INFO
	.align		4
.L_27:
        /*0018*/ 	.byte	0x04, 0x17
        /*001a*/ 	.short	(.L_29 - .L_28)
.L_28:
        /*001c*/ 	.word	0x00000000
        /*0020*/ 	.short	0x0001
        /*0022*/ 	.short	0x0008
        /*0024*/ 	.byte	0x00, 0xf0, 0x11, 0x00


	//----- nvinfo : EIATTR_KPARAM_INFO
	.align		4
.L_29:
        /*0028*/ 	.byte	0x04, 0x17
        /*002a*/ 	.short	(.L_31 - .L_30)
.L_30:
        /*002c*/ 	.word	0x00000000
        /*0030*/ 	.short	0x0000
        /*0032*/ 	.short	0x0000
        /*0034*/ 	.byte	0x00, 0xf5, 0x21, 0x00


	//----- nvinfo : EIATTR_SPARSE_MMA_MASK
	.align		4
.L_31:
        /*0038*/ 	.byte	0x03, 0x50
        /*003a*/ 	.short	0x0000


	//----- nvinfo : EIATTR_MAXREG_COUNT
	.align		4
        /*003c*/ 	.byte	0x03, 0x1b
        /*003e*/ 	.short	0x00ff


	//----- nvinfo : EIATTR_MERCURY_ISA_VERSION
	.align		4
        /*0040*/ 	.byte	0x03, 0x5f
        /*0042*/ 	.short	0x0101


	//----- nvinfo : EIATTR_VRC_CTA_INIT_COUNT
	.align		4
        /*0044*/ 	.byte	0x02, 0x4a
	.zero		1
	.zero		1


	//----- nvinfo : EIATTR_EXIT_INSTR_OFFSETS
	.align		4
        /*0048*/ 	.byte	0x04, 0x1c
        /*004a*/ 	.short	(.L_33 - .L_32)


	//   ....[0]....
.L_32:
        /*004c*/ 	.word	0x00000070


	//   ....[1]....
        /*0050*/ 	.word	0x00000100


	//----- nvinfo : EIATTR_CBANK_PARAM_SIZE
	.align		4
.L_33:
        /*0054*/ 	.byte	0x03, 0x19
        /*0056*/ 	.short	0x0018


	//----- nvinfo : EIATTR_PARAM_CBANK
	.align		4
        /*0058*/ 	.byte	0x04, 0x0a
        /*005a*/ 	.short	(.L_35 - .L_34)
	.align		4
.L_34:
        /*005c*/ 	.word	index@(.nv.constant0._Z12histogramGPUPjjS_)
        /*0060*/ 	.short	0x0380
        /*0062*/ 	.short	0x0018


	//----- nvinfo : EIATTR_SW_WAR
	.align		4
.L_35:
        /*0064*/ 	.byte	0x04, 0x36
        /*0066*/ 	.short	(.L_37 - .L_36)
.L_36:
        /*0068*/ 	.word	0x00000008
.L_37:


//--------------------- .nv.callgraph             --------------------------
	.section	.nv.callgraph,"",@"SHT_CUDA_CALLGRAPH"
	.align	4
	.sectionentsize	8
	.align		4
        /*0000*/ 	.word	0x00000000
	.align		4
        /*0004*/ 	.word	0xffffffff
	.align		4
        /*0008*/ 	.word	0x00000000
	.align		4
        /*000c*/ 	.word	0xfffffffe
	.align		4
        /*0010*/ 	.word	0x00000000
	.align		4
        /*0014*/ 	.word	0xfffffffd
	.align		4
        /*0018*/ 	.word	0x00000000
	.align		4
        /*001c*/ 	.word	0xfffffffc


//--------------------- .text._Z8saturatePjj      --------------------------
	.section	.text._Z8saturatePjj,"ax",@progbits
	.align	128
        .global         _Z8saturatePjj
        .type           _Z8saturatePjj,@function
        .size           _Z8saturatePjj,(.L_x_2 - _Z8saturatePjj)
        .other          _Z8saturatePjj,@"STO_CUDA_ENTRY STV_DEFAULT"
_Z8saturatePjj:
.text._Z8saturatePjj:
[----:B------:R-:W-:Y:S01]  /*0000*/  LDC R1, c[0x0][0x37c] ;  /* 0x0000df00ff017b82 */ /* 0x000fe20000000800 */
[----:B------:R-:W0:Y:S07]  /*0010*/  S2R R5, SR_TID.X ;  /* 0x0000000000057919 */ /* 0x000e2e0000002100 */
[----:B------:R-:W0:Y:S01]  /*0020*/  S2UR UR4, SR_CTAID.X ;  /* 0x00000000000479c3 */ /* 0x000e220000002500 */
[----:B------:R-:W1:Y:S07]  /*0030*/  LDCU UR5, c[0x0][0x388] ;  /* 0x00007100ff0577ac */ /* 0x000e6e0008000800 */
[----:B------:R-:W0:Y:S02]  /*0040*/  LDC R0, c[0x0][0x360] ;  /* 0x0000d800ff007b82 */ /* 0x000e240000000800 */
[----:B0-----:R-:W-:-:S05]  /*0050*/  IMAD R5, R0, UR4, R5 ;  /* 0x0000000400057c24 */ /* 0x001fca000f8e0205 */
[----:B-1----:R-:W-:-:S13]  /*0060*/  ISETP.GE.U32.AND P0, PT, R5, UR5, PT ;  /* 0x0000000505007c0c */ /* 0x002fda000bf06070 */
[----:B------:R-:W-:Y:S05]  /*0070*/  @P0 EXIT ;  /* 0x000000000000094d */ /* 0x000fea0003800000 */
[----:B------:R-:W0:Y:S01]  /*0080*/  LDC.64 R2, c[0x0][0x380] ;  /* 0x0000e000ff027b82 */ /* 0x000e220000000a00 */
[----:B------:R-:W1:Y:S01]  /*0090*/  LDCU.64 UR4, c[0x0][0x358] ;  /* 0x00006b00ff0477ac */ /* 0x000e620008000a00 */
[----:B0-----:R-:W-:-:S05]  /*00a0*/  IMAD.WIDE R2, R5, 0x4, R2 ;  /* 0x0000000405027825 */ /* 0x001fca00078e0202 */
[----:B-1----:R-:W2:Y:S02]  /*00b0*/  LDG.E R0, desc[UR4][R2.64] ;  /* 0x0000000402007981 */ /* 0x002ea4000c1e1900 */
[----:B--2---:R-:W-:-:S13]  /*00c0*/  ISETP.GE.U32.AND P0, PT, R0, 0x100, PT ;  /* 0x000001000000780c */ /* 0x004fda0003f06070 */
[----:B------:R-:W-:Y:S05]  /*00d0*/  @!P0 EXIT ;  /* 0x000000000000894d */ /* 0x000fea0003800000 */
[----:B------:R-:W-:-:S05]  /*00e0*/  HFMA2 R5, -RZ, RZ, 0, 1.5199184417724609375e-05 ;  /* 0x000000ffff057431 */ /* 0x000fca00000001ff */
[----:B------:R-:W-:Y:S01]  /*00f0*/  STG.E desc[UR4][R2.64], R5 ;  /* 0x0000000502007986 */ /* 0x000fe2000c101904 */
[----:B------:R-:W-:Y:S05]  /*0100*/  EXIT ;  /* 0x000000000000794d */ /* 0x000fea0003800000 */
.L_x_0:
[----:B------:R-:W-:-:S00]  /*0110*/  BRA `(.L_x_0) ;  /* 0xfffffffc00fc7947 */ /* 0x000fc0000383ffff */
[----:B------:R-:W-:-:S00]  /*0120*/  NOP ;  /* 0x0000000000007918 */ /* 0x000fc00000000000 */
        /* <DEDUP_REMOVED lines=13> */
.L_x_2:


//--------------------- .text._Z12histogramGPUPjjS_ --------------------------
	.section	.text._Z12histogramGPUPjjS_,"ax",@progbits
	.align	128
        .global         _Z12histogramGPUPjjS_
        .type           _Z12histogramGPUPjjS_,@function
        .size           _Z12histogramGPUPjjS_,(.L_x_3 - _Z12histogramGPUPjjS_)
        .other          _Z12histogramGPUPjjS_,@"STO_CUDA_ENTRY STV_DEFAULT"
_Z12histogramGPUPjjS_:
.text._Z12histogramGPUPjjS_:
        /* <DEDUP_REMOVED lines=10> */
[----:B0-----:R-:W-:-:S06]  /*00a0*/  IMAD.WIDE R2, R5, 0x4, R2 ;  /* 0x0000000405027825 */ /* 0x001fcc00078e0202 */
[----:B------:R-:W0:Y:S01]  /*00b0*/  LDC.64 R4, c[0x0][0x390] ;  /* 0x0000e400ff047b82 */ /* 0x000e220000000a00 */
[----:B-1----:R-:W0:Y:S01]  /*00c0*/  LDG.E R3, desc[UR4][R2.64] ;  /* 0x0000000402037981 */ /* 0x002e22000c1e1900 */
[----:B------:R-:W-:Y:S02]  /*00d0*/  HFMA2 R7, -RZ, RZ, 0, 5.9604644775390625e-08 ;  /* 0x00000001ff077431 */ /* 0x000fe400000001ff */
[----:B0-----:R-:W-:-:S05]  /*00e0*/  IMAD.WIDE.U32 R4, R3, 0x4, R4 ;  /* 0x0000000403047825 */ /* 0x001fca00078e0004 */
[----:B------:R-:W-:Y:S01]  /*00f0*/  REDG.E.ADD.STRONG.GPU desc[UR4][R4.64], R7 ;  /* 0x000000070400798e */ /* 0x000fe2000c12e104 */
[----:B------:R-:W-:Y:S05]  /*0100*/  EXIT ;  /* 0x000000000000794d */ /* 0x000fea0003800000 */
.L_x_1:
        /* <DEDUP_REMOVED lines=15> */
.L_x_3:


//--------------------- .nv.shared.reserved.0     --------------------------
	.section	.nv.shared.reserved.0,"aw",@nobits
	.weak		__nv_reservedSMEM_offset_0_alias
	.size		__nv_reservedSMEM_offset_0_alias, 0, 64
	.other		__nv_reservedSMEM_offset_0_alias,@"STO_CUDA_RESERVED_SHARED STV_DEFAULT"
__nv_reservedSMEM_offset_0_alias:
	.zero		0
	.zero		64


//--------------------- .nv.constant0._Z8saturatePjj --------------------------
	.section	.nv.constant0._Z8saturatePjj,"a",@progbits
	.sectionflags	@""
	.align	4
.nv.constant0._Z8saturatePjj:
	.zero		908


//--------------------- .nv.constant0._Z12histogramGPUPjjS_ --------------------------
	.section	.nv.constant0._Z12histogramGPUPjjS_,"a",@progbits
	.sectionflags	@""
	.align	4
.nv.constant0._Z12histogramGPUPjjS_:
	.zero		920


//--------------------- SYMBOLS --------------------------

	.type		.nv.reservedSmem.offset0,@object
	.size		.nv.reservedSmem.offset0,0x4
